//
// Generated by NVIDIA NVVM Compiler
//
// Compiler Build ID: CL-36424714
// Cuda compilation tools, release 13.0, V13.0.88
// Based on NVVM 20.0.0
//

.version 9.0
.target sm_100
.address_size 64

	// .globl	_Z9ReductionPKfPf
// _ZZ9ReductionPKfPfE10partialSum has been demoted

.visible .entry _Z9ReductionPKfPf(
	.param .u64 .ptr .align 1 _Z9ReductionPKfPf_param_0,
	.param .u64 .ptr .align 1 _Z9ReductionPKfPf_param_1
)
{
	.reg .pred 	%p<4>;
	.reg .b32 	%r<18>;
	.reg .b32 	%f<7>;
	.reg .b64 	%rd<9>;
	// demoted variable
	.shared .align 4 .b8 _ZZ9ReductionPKfPfE10partialSum[64];
	ld.param.u64 	%rd2, [_Z9ReductionPKfPf_param_0];
	ld.param.u64 	%rd1, [_Z9ReductionPKfPf_param_1];
	cvta.to.global.u64 	%rd3, %rd2;
	mov.u32 	%r1, %tid.x;
	mov.u32 	%r6, %ctaid.x;
	mov.u32 	%r17, %ntid.x;
	mul.lo.s32 	%r7, %r6, %r17;
	shl.b32 	%r8, %r7, 1;
	add.s32 	%r9, %r8, %r1;
	mul.wide.u32 	%rd4, %r9, 4;
	add.s64 	%rd5, %rd3, %rd4;
	ld.global.f32 	%f1, [%rd5];
	shl.b32 	%r10, %r1, 2;
	mov.u32 	%r11, _ZZ9ReductionPKfPfE10partialSum;
	add.s32 	%r3, %r11, %r10;
	st.shared.f32 	[%r3], %f1;
	add.s32 	%r12, %r9, %r17;
	mul.wide.u32 	%rd6, %r12, 4;
	add.s64 	%rd7, %rd3, %rd6;
	ld.global.f32 	%f2, [%rd7];
	shl.b32 	%r13, %r17, 2;
	add.s32 	%r14, %r3, %r13;
	st.shared.f32 	[%r14], %f2;
$L__BB0_1:
	bar.sync 	0;
	setp.ge.u32 	%p1, %r1, %r17;
	@%p1 bra 	$L__BB0_3;
	shl.b32 	%r15, %r17, 2;
	add.s32 	%r16, %r3, %r15;
	ld.shared.f32 	%f3, [%r16];
	ld.shared.f32 	%f4, [%r3];
	add.f32 	%f5, %f3, %f4;
	st.shared.f32 	[%r3], %f5;
$L__BB0_3:
	shr.u32 	%r5, %r17, 1;
	setp.gt.u32 	%p2, %r17, 1;
	mov.u32 	%r17, %r5;
	@%p2 bra 	$L__BB0_1;
	setp.ne.s32 	%p3, %r1, 0;
	@%p3 bra 	$L__BB0_6;
	ld.shared.f32 	%f6, [_ZZ9ReductionPKfPfE10partialSum];
	cvta.to.global.u64 	%rd8, %rd1;
	st.global.f32 	[%rd8], %f6;
$L__BB0_6:
	ret;

}


// ===== COMPILED SASS (sm_100) =====

	.target	sm_100

	.elftype	@"ET_EXEC"


//--------------------- .note.nv.tkinfo           --------------------------
	.section	.note.nv.tkinfo,"",@"SHT_NOTE"
	.sectionflags	@"SHF_NOTE_NV_TKINFO"
	.tkinfo
        /*0018*/ 	.word	0x00000002
        /*0030*/ 	.string	""
        /*0030*/ 	.string	"ptxas"
        /*0030*/ 	.string	"Cuda compilation tools, release 13.0, V13.0.88"
        /*0030*/ 	.string	"Build cuda_13.0.r13.0/compiler.36424714_0"
        /*0030*/ 	.string	"-arch sm_100 -m 64 "



//--------------------- .note.nv.cuinfo           --------------------------
	.section	.note.nv.cuinfo,"",@"SHT_NOTE"
	.sectionflags	@"SHF_NOTE_NV_CUINFO"
        /*0018*/ 	.short	0x0002
        /*001a*/ 	.short	0x0064
        /*001c*/ 	.short	0x0082
	.zero		2


//--------------------- .nv.info                  --------------------------
	.section	.nv.info,"",@"SHT_CUDA_INFO"
	.align	4


	//----- nvinfo : EIATTR_REGCOUNT
	.align		4
        /*0000*/ 	.byte	0x04, 0x2f
        /*0002*/ 	.short	(.L_1 - .L_0)
	.align		4
.L_0:
        /*0004*/ 	.word	index@(_Z9ReductionPKfPf)
        /*0008*/ 	.word	0x0000000e


	//----- nvinfo : EIATTR_FRAME_SIZE
	.align		4
.L_1:
        /*000c*/ 	.byte	0x04, 0x11
        /*000e*/ 	.short	(.L_3 - .L_2)
	.align		4
.L_2:
        /*0010*/ 	.word	index@(_Z9ReductionPKfPf)
        /*0014*/ 	.word	0x00000000


	//----- nvinfo : EIATTR_MIN_STACK_SIZE
	.align		4
.L_3:
        /*0018*/ 	.byte	0x04, 0x12
        /*001a*/ 	.short	(.L_5 - .L_4)
	.align		4
.L_4:
        /*001c*/ 	.word	index@(_Z9ReductionPKfPf)
        /*0020*/ 	.word	0x00000000
.L_5:


//--------------------- .nv.compat                --------------------------
	.section	.nv.compat,"",@"SHT_CUDA_COMPAT_INFO"
	.align	4
        /*0000*/ 	.byte	0x02, 0x09, 0x00, 0x00, 0x02, 0x02, 0x01, 0x00, 0x02, 0x05, 0x05, 0x00, 0x03, 0x07, 0x01, 0x01
        /*0010*/ 	.byte	0x02, 0x03, 0x00, 0x00, 0x02, 0x06, 0x01, 0x00, 0x04, 0x0b, 0x08, 0x00, 0x09, 0x00, 0x00, 0x00
        /*0020*/ 	.byte	0x00, 0x00, 0x00, 0x00


//--------------------- .nv.info._Z9ReductionPKfPf --------------------------
	.section	.nv.info._Z9ReductionPKfPf,"",@"SHT_CUDA_INFO"
	.sectionflags	@""
	.align	4


	//----- nvinfo : EIATTR_CUDA_API_VERSION
	.align		4
        /*0000*/ 	.byte	0x04, 0x37
        /*0002*/ 	.short	(.L_7 - .L_6)
.L_6:
        /*0004*/ 	.word	0x00000082


	//----- nvinfo : EIATTR_KPARAM_INFO
	.align		4
.L_7:
        /*0008*/ 	.byte	0x04, 0x17
        /*000a*/ 	.short	(.L_9 - .L_8)
.L_8:
        /*000c*/ 	.word	0x00000000
        /*0010*/ 	.short	0x0001
        /*0012*/ 	.short	0x0008
        /*0014*/ 	.byte	0x00, 0xf5, 0x21, 0x00


	//----- nvinfo : EIATTR_KPARAM_INFO
	.align		4
.L_9:
        /*0018*/ 	.byte	0x04, 0x17
        /*001a*/ 	.short	(.L_11 - .L_10)
.L_10:
        /*001c*/ 	.word	0x00000000
        /*0020*/ 	.short	0x0000
        /*0022*/ 	.short	0x0000
        /*0024*/ 	.byte	0x00, 0xf5, 0x21, 0x00


	//----- nvinfo : EIATTR_SPARSE_MMA_MASK
	.align		4
.L_11:
        /*0028*/ 	.byte	0x03, 0x50
        /*002a*/ 	.short	0x0000


	//----- nvinfo : EIATTR_MAXREG_COUNT
	.align		4
        /*002c*/ 	.byte	0x03, 0x1b
        /*002e*/ 	.short	0x00ff


	//----- nvinfo : EIATTR_NUM_BARRIERS
	.align		4
        /*0030*/ 	.byte	0x02, 0x4c
        /*0032*/ 	.byte	0x01
	.zero		1


	//----- nvinfo : EIATTR_MERCURY_ISA_VERSION
	.align		4
        /*0034*/ 	.byte	0x03, 0x5f
        /*0036*/ 	.short	0x0101


	//----- nvinfo : EIATTR_VRC_CTA_INIT_COUNT
	.align		4
        /*0038*/ 	.byte	0x02, 0x4a
	.zero		1
	.zero		1


	//----- nvinfo : EIATTR_EXIT_INSTR_OFFSETS
	.align		4
        /*003c*/ 	.byte	0x04, 0x1c
        /*003e*/ 	.short	(.L_13 - .L_12)


	//   ....[0]....
.L_12:
        /*0040*/ 	.word	0x000001f0


	//   ....[1]....
        /*0044*/ 	.word	0x00000260


	//----- nvinfo : EIATTR_CBANK_PARAM_SIZE
	.align		4
.L_13:
        /*0048*/ 	.byte	0x03, 0x19
        /*004a*/ 	.short	0x0010


	//----- nvinfo : EIATTR_PARAM_CBANK
	.align		4
        /*004c*/ 	.byte	0x04, 0x0a
        /*004e*/ 	.short	(.L_15 - .L_14)
	.align		4
.L_14:
        /*0050*/ 	.word	index@(.nv.constant0._Z9ReductionPKfPf)
        /*0054*/ 	.short	0x0380
        /*0056*/ 	.short	0x0010


	//----- nvinfo : EIATTR_SW_WAR
	.align		4
.L_15:
        /*0058*/ 	.byte	0x04, 0x36
        /*005a*/ 	.short	(.L_17 - .L_16)
.L_16:
        /*005c*/ 	.word	0x00000008
.L_17:


//--------------------- .nv.callgraph             --------------------------
	.section	.nv.callgraph,"",@"SHT_CUDA_CALLGRAPH"
	.align	4
	.sectionentsize	8
	.align		4
        /*0000*/ 	.word	0x00000000
	.align		4
        /*0004*/ 	.word	0xffffffff
	.align		4
        /*0008*/ 	.word	0x00000000
	.align		4
        /*000c*/ 	.word	0xfffffffe
	.align		4
        /*0010*/ 	.word	0x00000000
	.align		4
        /*0014*/ 	.word	0xfffffffd
	.align		4
        /*0018*/ 	.word	0x00000000
	.align		4
        /*001c*/ 	.word	0xfffffffc


//--------------------- .text._Z9ReductionPKfPf   --------------------------
	.section	.text._Z9ReductionPKfPf,"ax",@progbits
	.align	128
        .global         _Z9ReductionPKfPf
        .type           _Z9ReductionPKfPf,@function
        .size           _Z9ReductionPKfPf,(.L_x_2 - _Z9ReductionPKfPf)
        .other          _Z9ReductionPKfPf,@"STO_CUDA_ENTRY STV_DEFAULT"
_Z9ReductionPKfPf:
.text._Z9ReductionPKfPf:
[----:B------:R-:W-:Y:S01]  /*0000*/  LDC R1, c[0x0][0x37c] ;  /* 0x0000df00ff017b82 */ /* 0x000fe20000000800 */
[----:B------:R-:W0:Y:S07]  /*0010*/  S2R R11, SR_TID.X ;  /* 0x00000000000b7919 */ /* 0x000e2e0000002100 */
[----:B------:R-:W1:Y:S01]  /*0020*/  S2UR UR4, SR_CTAID.X ;  /* 0x00000000000479c3 */ /* 0x000e620000002500 */
[----:B------:R-:W2:Y:S07]  /*0030*/  LDCU.64 UR6, c[0x0][0x358] ;  /* 0x00006b00ff0677ac */ /* 0x000eae0008000a00 */
[----:B------:R-:W1:Y:S08]  /*0040*/  LDC R6, c[0x0][0x360] ;  /* 0x0000d800ff067b82 */ /* 0x000e700000000800 */
[----:B------:R-:W3:Y:S01]  /*0050*/  LDC.64 R4, c[0x0][0x380] ;  /* 0x0000e000ff047b82 */ /* 0x000ee20000000a00 */
[----:B-1----:R-:W-:-:S04]  /*0060*/  IMAD R0, R6, UR4, RZ ;  /* 0x0000000406007c24 */ /* 0x002fc8000f8e02ff */
[----:B0-----:R-:W-:-:S04]  /*0070*/  IMAD R3, R0, 0x2, R11 ;  /* 0x0000000200037824 */ /* 0x001fc800078e020b */
[C---:B------:R-:W-:Y:S02]  /*0080*/  IMAD.IADD R7, R3.reuse, 0x1, R6 ;  /* 0x0000000103077824 */ /* 0x040fe400078e0206 */
[----:B---3--:R-:W-:-:S04]  /*0090*/  IMAD.WIDE.U32 R2, R3, 0x4, R4 ;  /* 0x0000000403027825 */ /* 0x008fc800078e0004 */
[----:B------:R-:W-:Y:S02]  /*00a0*/  IMAD.WIDE.U32 R4, R7, 0x4, R4 ;  /* 0x0000000407047825 */ /* 0x000fe400078e0004 */
[----:B--2---:R-:W2:Y:S04]  /*00b0*/  LDG.E R2, desc[UR6][R2.64] ;  /* 0x0000000602027981 */ /* 0x004ea8000c1e1900 */
[----:B------:R-:W3:Y:S01]  /*00c0*/  LDG.E R4, desc[UR6][R4.64] ;  /* 0x0000000604047981 */ /* 0x000ee2000c1e1900 */
[----:B------:R-:W0:Y:S01]  /*00d0*/  S2UR UR5, SR_CgaCtaId ;  /* 0x00000000000579c3 */ /* 0x000e220000008800 */
[----:B------:R-:W-:Y:S02]  /*00e0*/  UMOV UR4, 0x400 ;  /* 0x0000040000047882 */ /* 0x000fe40000000000 */
[----:B0-----:R-:W-:-:S06]  /*00f0*/  ULEA UR4, UR5, UR4, 0x18 ;  /* 0x0000000405047291 */ /* 0x001fcc000f8ec0ff */
[----:B------:R-:W-:-:S04]  /*0100*/  LEA R7, R11, UR4, 0x2 ;  /* 0x000000040b077c11 */ /* 0x000fc8000f8e10ff */
[----:B------:R-:W-:Y:S01]  /*0110*/  LEA R9, R6, R7, 0x2 ;  /* 0x0000000706097211 */ /* 0x000fe200078e10ff */
[----:B--2---:R0:W-:Y:S04]  /*0120*/  STS [R7], R2 ;  /* 0x0000000207007388 */ /* 0x0041e80000000800 */
[----:B---3--:R0:W-:Y:S02]  /*0130*/  STS [R9], R4 ;  /* 0x0000000409007388 */ /* 0x0081e40000000800 */
.L_x_0:
[----:B------:R-:W-:Y:S01]  /*0140*/  BAR.SYNC.DEFER_BLOCKING 0x0 ;  /* 0x0000000000007b1d */ /* 0x000fe20000010000 */
[----:B------:R-:W-:-:S13]  /*0150*/  ISETP.GE.U32.AND P0, PT, R11, R6, PT ;  /* 0x000000060b00720c */ /* 0x000fda0003f06070 */
[----:B------:R-:W-:Y:S01]  /*0160*/  @!P0 LEA R0, R6, R7, 0x2 ;  /* 0x0000000706008211 */ /* 0x000fe200078e10ff */
[----:B------:R-:W-:Y:S05]  /*0170*/  @!P0 LDS R3, [R7] ;  /* 0x0000000007038984 */ /* 0x000fea0000000800 */
[----:B------:R-:W0:Y:S02]  /*0180*/  @!P0 LDS R0, [R0] ;  /* 0x0000000000008984 */ /* 0x000e240000000800 */
[----:B0-----:R-:W-:-:S05]  /*0190*/  @!P0 FADD R2, R0, R3 ;  /* 0x0000000300028221 */ /* 0x001fca0000000000 */
[----:B------:R1:W-:Y:S01]  /*01a0*/  @!P0 STS [R7], R2 ;  /* 0x0000000207008388 */ /* 0x0003e20000000800 */
[----:B------:R-:W-:Y:S02]  /*01b0*/  ISETP.GT.U32.AND P0, PT, R6, 0x1, PT ;  /* 0x000000010600780c */ /* 0x000fe40003f04070 */
[----:B------:R-:W-:-:S11]  /*01c0*/  SHF.R.U32.HI R6, RZ, 0x1, R6 ;  /* 0x00000001ff067819 */ /* 0x000fd60000011606 */
[----:B-1----:R-:W-:Y:S05]  /*01d0*/  @P0 BRA `(.L_x_0) ;  /* 0xfffffffc00d80947 */ /* 0x002fea000383ffff */
[----:B------:R-:W-:-:S13]  /*01e0*/  ISETP.NE.AND P0, PT, R11, RZ, PT ;  /* 0x000000ff0b00720c */ /* 0x000fda0003f05270 */
[----:B------:R-:W-:Y:S05]  /*01f0*/  @P0 EXIT ;  /* 0x000000000000094d */ /* 0x000fea0003800000 */
[----:B------:R-:W0:Y:S01]  /*0200*/  S2UR UR5, SR_CgaCtaId ;  /* 0x00000000000579c3 */ /* 0x000e220000008800 */
[----:B------:R-:W-:-:S07]  /*0210*/  UMOV UR4, 0x400 ;  /* 0x0000040000047882 */ /* 0x000fce0000000000 */
[----:B------:R-:W1:Y:S01]  /*0220*/  LDC.64 R2, c[0x0][0x388] ;  /* 0x0000e200ff027b82 */ /* 0x000e620000000a00 */
[----:B0-----:R-:W-:-:S09]  /*0230*/  ULEA UR4, UR5, UR4, 0x18 ;  /* 0x0000000405047291 */ /* 0x001fd2000f8ec0ff */
[----:B------:R-:W1:Y:S04]  /*0240*/  LDS R5, [UR4] ;  /* 0x00000004ff057984 */ /* 0x000e680008000800 */
[----:B-1----:R-:W-:Y:S01]  /*0250*/  STG.E desc[UR6][R2.64], R5 ;  /* 0x0000000502007986 */ /* 0x002fe2000c101906 */
[----:B------:R-:W-:Y:S05]  /*0260*/  EXIT ;  /* 0x000000000000794d */ /* 0x000fea0003800000 */
.L_x_1:
[----:B------:R-:W-:-:S00]  /*0270*/  BRA `(.L_x_1) ;  /* 0xfffffffc00fc7947 */ /* 0x000fc0000383ffff */
[----:B------:R-:W-:-:S00]  /*0280*/  NOP ;  /* 0x0000000000007918 */ /* 0x000fc00000000000 */
[----:B------:R-:W-:-:S00]  /*0290*/  NOP ;  /* 0x0000000000007918 */ /* 0x000fc00000000000 */
[----:B------:R-:W-:-:S00]  /*02a0*/  NOP ;  /* 0x0000000000007918 */ /* 0x000fc00000000000 */
[----:B------:R-:W-:-:S00]  /*02b0*/  NOP ;  /* 0x0000000000007918 */ /* 0x000fc00000000000 */
[----:B------:R-:W-:-:S00]  /*02c0*/  NOP ;  /* 0x0000000000007918 */ /* 0x000fc00000000000 */
[----:B------:R-:W-:-:S00]  /*02d0*/  NOP ;  /* 0x0000000000007918 */ /* 0x000fc00000000000 */
[----:B------:R-:W-:-:S00]  /*02e0*/  NOP ;  /* 0x0000000000007918 */ /* 0x000fc00000000000 */
[----:B------:R-:W-:-:S00]  /*02f0*/  NOP ;  /* 0x0000000000007918 */ /* 0x000fc00000000000 */
.L_x_2:


//--------------------- .nv.shared._Z9ReductionPKfPf --------------------------
	.section	.nv.shared._Z9ReductionPKfPf,"aw",@nobits
	.sectionflags	@""
	.align	4
.nv.shared._Z9ReductionPKfPf:
	.zero		1088


//--------------------- .nv.shared.reserved.0     --------------------------
	.section	.nv.shared.reserved.0,"aw",@nobits
	.weak		__nv_reservedSMEM_offset_0_alias
	.size		__nv_reservedSMEM_offset_0_alias, 0, 64
	.other		__nv_reservedSMEM_offset_0_alias,@"STO_CUDA_RESERVED_SHARED STV_DEFAULT"
__nv_reservedSMEM_offset_0_alias:
	.zero		0
	.zero		64


//--------------------- .nv.constant0._Z9ReductionPKfPf --------------------------
	.section	.nv.constant0._Z9ReductionPKfPf,"a",@progbits
	.sectionflags	@""
	.align	4
.nv.constant0._Z9ReductionPKfPf:
	.zero		912


//--------------------- SYMBOLS --------------------------

	.type		.nv.reservedSmem.offset0,@object
	.size		.nv.reservedSmem.offset0,0x4
	.type		.nv.reservedSmem.cap,@object
	.size		.nv.reservedSmem.cap,0x4
